//
// Generated by NVIDIA NVVM Compiler
//
// Compiler Build ID: CL-36424714
// Cuda compilation tools, release 13.0, V13.0.88
// Based on NVVM 20.0.0
//

.version 9.0
.target sm_100
.address_size 64

	// .globl	_Z6ppo_v1PfS_S_S_S_S_fi

.visible .entry _Z6ppo_v1PfS_S_S_S_S_fi(
	.param .u64 .ptr .align 1 _Z6ppo_v1PfS_S_S_S_S_fi_param_0,
	.param .u64 .ptr .align 1 _Z6ppo_v1PfS_S_S_S_S_fi_param_1,
	.param .u64 .ptr .align 1 _Z6ppo_v1PfS_S_S_S_S_fi_param_2,
	.param .u64 .ptr .align 1 _Z6ppo_v1PfS_S_S_S_S_fi_param_3,
	.param .u64 .ptr .align 1 _Z6ppo_v1PfS_S_S_S_S_fi_param_4,
	.param .u64 .ptr .align 1 _Z6ppo_v1PfS_S_S_S_S_fi_param_5,
	.param .f32 _Z6ppo_v1PfS_S_S_S_S_fi_param_6,
	.param .u32 _Z6ppo_v1PfS_S_S_S_S_fi_param_7
)
{
	.reg .pred 	%p<4>;
	.reg .b32 	%r<14>;
	.reg .b32 	%f<16>;
	.reg .b64 	%rd<22>;

	ld.param.u64 	%rd1, [_Z6ppo_v1PfS_S_S_S_S_fi_param_0];
	ld.param.u64 	%rd2, [_Z6ppo_v1PfS_S_S_S_S_fi_param_1];
	ld.param.u64 	%rd3, [_Z6ppo_v1PfS_S_S_S_S_fi_param_2];
	ld.param.u64 	%rd4, [_Z6ppo_v1PfS_S_S_S_S_fi_param_3];
	ld.param.u64 	%rd5, [_Z6ppo_v1PfS_S_S_S_S_fi_param_4];
	ld.param.u64 	%rd6, [_Z6ppo_v1PfS_S_S_S_S_fi_param_5];
	ld.param.f32 	%f1, [_Z6ppo_v1PfS_S_S_S_S_fi_param_6];
	ld.param.u32 	%r2, [_Z6ppo_v1PfS_S_S_S_S_fi_param_7];
	mov.u32 	%r3, %ctaid.x;
	mov.u32 	%r4, %ntid.x;
	mov.u32 	%r5, %tid.x;
	mad.lo.s32 	%r6, %r3, %r4, %r5;
	mov.u32 	%r7, %ctaid.y;
	mov.u32 	%r8, %ntid.y;
	mov.u32 	%r9, %tid.y;
	mad.lo.s32 	%r10, %r7, %r8, %r9;
	shl.b32 	%r11, %r10, 5;
	add.s32 	%r1, %r6, %r11;
	setp.ge.s32 	%p1, %r1, %r2;
	@%p1 bra 	$L__BB0_2;
	cvta.to.global.u64 	%rd7, %rd1;
	cvta.to.global.u64 	%rd8, %rd5;
	cvta.to.global.u64 	%rd9, %rd2;
	cvta.to.global.u64 	%rd10, %rd6;
	cvta.to.global.u64 	%rd11, %rd3;
	cvta.to.global.u64 	%rd12, %rd4;
	mul.wide.s32 	%rd13, %r1, 4;
	add.s64 	%rd14, %rd8, %rd13;
	ld.global.f32 	%f2, [%rd14];
	cvt.rzi.s32.f32 	%r12, %f2;
	mul.wide.s32 	%rd15, %r12, 4;
	add.s64 	%rd16, %rd9, %rd15;
	ld.global.f32 	%f3, [%rd16];
	add.s64 	%rd17, %rd10, %rd13;
	ld.global.f32 	%f4, [%rd17];
	cvt.rzi.s32.f32 	%r13, %f4;
	mul.wide.s32 	%rd18, %r13, 4;
	add.s64 	%rd19, %rd11, %rd18;
	ld.global.f32 	%f5, [%rd19];
	div.rn.f32 	%f6, %f3, %f5;
	add.s64 	%rd20, %rd12, %rd13;
	ld.global.f32 	%f7, [%rd20];
	mul.f32 	%f8, %f6, %f7;
	mov.f32 	%f9, 0f3F800000;
	sub.f32 	%f10, %f9, %f1;
	setp.lt.f32 	%p2, %f6, %f10;
	add.f32 	%f11, %f1, 0f3F800000;
	setp.gt.f32 	%p3, %f6, %f11;
	selp.f32 	%f12, %f11, %f6, %p3;
	selp.f32 	%f13, %f10, %f12, %p2;
	mul.f32 	%f14, %f7, %f13;
	min.f32 	%f15, %f8, %f14;
	add.s64 	%rd21, %rd7, %rd13;
	st.global.f32 	[%rd21], %f15;
$L__BB0_2:
	ret;

}


// ===== COMPILED SASS (sm_100) =====

	.target	sm_100

	.elftype	@"ET_EXEC"


//--------------------- .note.nv.tkinfo           --------------------------
	.section	.note.nv.tkinfo,"",@"SHT_NOTE"
	.sectionflags	@"SHF_NOTE_NV_TKINFO"
	.tkinfo
        /*0018*/ 	.word	0x00000002
        /*0030*/ 	.string	""
        /*0030*/ 	.string	"ptxas"
        /*0030*/ 	.string	"Cuda compilation tools, release 13.0, V13.0.88"
        /*0030*/ 	.string	"Build cuda_13.0.r13.0/compiler.36424714_0"
        /*0030*/ 	.string	"-arch sm_100 -m 64 "



//--------------------- .note.nv.cuinfo           --------------------------
	.section	.note.nv.cuinfo,"",@"SHT_NOTE"
	.sectionflags	@"SHF_NOTE_NV_CUINFO"
        /*0018*/ 	.short	0x0002
        /*001a*/ 	.short	0x0064
        /*001c*/ 	.short	0x0082
	.zero		2


//--------------------- .nv.info                  --------------------------
	.section	.nv.info,"",@"SHT_CUDA_INFO"
	.align	4


	//----- nvinfo : EIATTR_REGCOUNT
	.align		4
        /*0000*/ 	.byte	0x04, 0x2f
        /*0002*/ 	.short	(.L_1 - .L_0)
	.align		4
.L_0:
        /*0004*/ 	.word	index@(_Z6ppo_v1PfS_S_S_S_S_fi)
        /*0008*/ 	.word	0x0000000f


	//----- nvinfo : EIATTR_FRAME_SIZE
	.align		4
.L_1:
        /*000c*/ 	.byte	0x04, 0x11
        /*000e*/ 	.short	(.L_3 - .L_2)
	.align		4
.L_2:
        /*0010*/ 	.word	index@($__internal_0_$__cuda_sm3x_div_rn_noftz_f32_slowpath)
        /*0014*/ 	.word	0x00000000


	//----- nvinfo : EIATTR_FRAME_SIZE
	.align		4
.L_3:
        /*0018*/ 	.byte	0x04, 0x11
        /*001a*/ 	.short	(.L_5 - .L_4)
	.align		4
.L_4:
        /*001c*/ 	.word	index@(_Z6ppo_v1PfS_S_S_S_S_fi)
        /*0020*/ 	.word	0x00000000


	//----- nvinfo : EIATTR_MIN_STACK_SIZE
	.align		4
.L_5:
        /*0024*/ 	.byte	0x04, 0x12
        /*0026*/ 	.short	(.L_7 - .L_6)
	.align		4
.L_6:
        /*0028*/ 	.word	index@(_Z6ppo_v1PfS_S_S_S_S_fi)
        /*002c*/ 	.word	0x00000000
.L_7:


//--------------------- .nv.compat                --------------------------
	.section	.nv.compat,"",@"SHT_CUDA_COMPAT_INFO"
	.align	4
        /*0000*/ 	.byte	0x02, 0x09, 0x00, 0x00, 0x02, 0x02, 0x01, 0x00, 0x02, 0x05, 0x05, 0x00, 0x03, 0x07, 0x01, 0x01
        /*0010*/ 	.byte	0x02, 0x03, 0x00, 0x00, 0x02, 0x06, 0x01, 0x00, 0x04, 0x0b, 0x08, 0x00, 0x01, 0x00, 0x00, 0x00
        /*0020*/ 	.byte	0x00, 0x00, 0x00, 0x00


//--------------------- .nv.info._Z6ppo_v1PfS_S_S_S_S_fi --------------------------
	.section	.nv.info._Z6ppo_v1PfS_S_S_S_S_fi,"",@"SHT_CUDA_INFO"
	.sectionflags	@""
	.align	4


	//----- nvinfo : EIATTR_CUDA_API_VERSION
	.align		4
        /*0000*/ 	.byte	0x04, 0x37
        /*0002*/ 	.short	(.L_9 - .L_8)
.L_8:
        /*0004*/ 	.word	0x00000082


	//----- nvinfo : EIATTR_KPARAM_INFO
	.align		4
.L_9:
        /*0008*/ 	.byte	0x04, 0x17
        /*000a*/ 	.short	(.L_11 - .L_10)
.L_10:
        /*000c*/ 	.word	0x00000000
        /*0010*/ 	.short	0x0007
        /*0012*/ 	.short	0x0034
        /*0014*/ 	.byte	0x00, 0xf0, 0x11, 0x00


	//----- nvinfo : EIATTR_KPARAM_INFO
	.align		4
.L_11:
        /*0018*/ 	.byte	0x04, 0x17
        /*001a*/ 	.short	(.L_13 - .L_12)
.L_12:
        /*001c*/ 	.word	0x00000000
        /*0020*/ 	.short	0x0006
        /*0022*/ 	.short	0x0030
        /*0024*/ 	.byte	0x00, 0xf0, 0x11, 0x00


	//----- nvinfo : EIATTR_KPARAM_INFO
	.align		4
.L_13:
        /*0028*/ 	.byte	0x04, 0x17
        /*002a*/ 	.short	(.L_15 - .L_14)
.L_14:
        /*002c*/ 	.word	0x00000000
        /*0030*/ 	.short	0x0005
        /*0032*/ 	.short	0x0028
        /*0034*/ 	.byte	0x00, 0xf5, 0x21, 0x00


	//----- nvinfo : EIATTR_KPARAM_INFO
	.align		4
.L_15:
        /*0038*/ 	.byte	0x04, 0x17
        /*003a*/ 	.short	(.L_17 - .L_16)
.L_16:
        /*003c*/ 	.word	0x00000000
        /*0040*/ 	.short	0x0004
        /*0042*/ 	.short	0x0020
        /*0044*/ 	.byte	0x00, 0xf5, 0x21, 0x00


	//----- nvinfo : EIATTR_KPARAM_INFO
	.align		4
.L_17:
        /*0048*/ 	.byte	0x04, 0x17
        /*004a*/ 	.short	(.L_19 - .L_18)
.L_18:
        /*004c*/ 	.word	0x00000000
        /*0050*/ 	.short	0x0003
        /*0052*/ 	.short	0x0018
        /*0054*/ 	.byte	0x00, 0xf5, 0x21, 0x00


	//----- nvinfo : EIATTR_KPARAM_INFO
	.align		4
.L_19:
        /*0058*/ 	.byte	0x04, 0x17
        /*005a*/ 	.short	(.L_21 - .L_20)
.L_20:
        /*005c*/ 	.word	0x00000000
        /*0060*/ 	.short	0x0002
        /*0062*/ 	.short	0x0010
        /*0064*/ 	.byte	0x00, 0xf5, 0x21, 0x00


	//----- nvinfo : EIATTR_KPARAM_INFO
	.align		4
.L_21:
        /*0068*/ 	.byte	0x04, 0x17
        /*006a*/ 	.short	(.L_23 - .L_22)
.L_22:
        /*006c*/ 	.word	0x00000000
        /*0070*/ 	.short	0x0001
        /*0072*/ 	.short	0x0008
        /*0074*/ 	.byte	0x00, 0xf5, 0x21, 0x00


	//----- nvinfo : EIATTR_KPARAM_INFO
	.align		4
.L_23:
        /*0078*/ 	.byte	0x04, 0x17
        /*007a*/ 	.short	(.L_25 - .L_24)
.L_24:
        /*007c*/ 	.word	0x00000000
        /*0080*/ 	.short	0x0000
        /*0082*/ 	.short	0x0000
        /*0084*/ 	.byte	0x00, 0xf5, 0x21, 0x00


	//----- nvinfo : EIATTR_SPARSE_MMA_MASK
	.align		4
.L_25:
        /*0088*/ 	.byte	0x03, 0x50
        /*008a*/ 	.short	0x0000


	//----- nvinfo : EIATTR_MAXREG_COUNT
	.align		4
        /*008c*/ 	.byte	0x03, 0x1b
        /*008e*/ 	.short	0x00ff


	//----- nvinfo : EIATTR_MERCURY_ISA_VERSION
	.align		4
        /*0090*/ 	.byte	0x03, 0x5f
        /*0092*/ 	.short	0x0101


	//----- nvinfo : EIATTR_VRC_CTA_INIT_COUNT
	.align		4
        /*0094*/ 	.byte	0x02, 0x4a
	.zero		1
	.zero		1


	//----- nvinfo : EIATTR_EXIT_INSTR_OFFSETS
	.align		4
        /*0098*/ 	.byte	0x04, 0x1c
        /*009a*/ 	.short	(.L_27 - .L_26)


	//   ....[0]....
.L_26:
        /*009c*/ 	.word	0x000000c0


	//   ....[1]....
        /*00a0*/ 	.word	0x00000380


	//----- nvinfo : EIATTR_CRS_STACK_SIZE
	.align		4
.L_27:
        /*00a4*/ 	.byte	0x04, 0x1e
        /*00a6*/ 	.short	(.L_29 - .L_28)
.L_28:
        /*00a8*/ 	.word	0x00000000


	//----- nvinfo : EIATTR_CBANK_PARAM_SIZE
	.align		4
.L_29:
        /*00ac*/ 	.byte	0x03, 0x19
        /*00ae*/ 	.short	0x0038


	//----- nvinfo : EIATTR_PARAM_CBANK
	.align		4
        /*00b0*/ 	.byte	0x04, 0x0a
        /*00b2*/ 	.short	(.L_31 - .L_30)
	.align		4
.L_30:
        /*00b4*/ 	.word	index@(.nv.constant0._Z6ppo_v1PfS_S_S_S_S_fi)
        /*00b8*/ 	.short	0x0380
        /*00ba*/ 	.short	0x0038


	//----- nvinfo : EIATTR_SW_WAR
	.align		4
.L_31:
        /*00bc*/ 	.byte	0x04, 0x36
        /*00be*/ 	.short	(.L_33 - .L_32)
.L_32:
        /*00c0*/ 	.word	0x00000008
.L_33:


//--------------------- .nv.callgraph             --------------------------
	.section	.nv.callgraph,"",@"SHT_CUDA_CALLGRAPH"
	.align	4
	.sectionentsize	8
	.align		4
        /*0000*/ 	.word	0x00000000
	.align		4
        /*0004*/ 	.word	0xffffffff
	.align		4
        /*0008*/ 	.word	0x00000000
	.align		4
        /*000c*/ 	.word	0xfffffffe
	.align		4
        /*0010*/ 	.word	0x00000000
	.align		4
        /*0014*/ 	.word	0xfffffffd
	.align		4
        /*0018*/ 	.word	0x00000000
	.align		4
        /*001c*/ 	.word	0xfffffffc


//--------------------- .text._Z6ppo_v1PfS_S_S_S_S_fi --------------------------
	.section	.text._Z6ppo_v1PfS_S_S_S_S_fi,"ax",@progbits
	.align	128
        .global         _Z6ppo_v1PfS_S_S_S_S_fi
        .type           _Z6ppo_v1PfS_S_S_S_S_fi,@function
        .size           _Z6ppo_v1PfS_S_S_S_S_fi,(.L_x_14 - _Z6ppo_v1PfS_S_S_S_S_fi)
        .other          _Z6ppo_v1PfS_S_S_S_S_fi,@"STO_CUDA_ENTRY STV_DEFAULT"
_Z6ppo_v1PfS_S_S_S_S_fi:
.text._Z6ppo_v1PfS_S_S_S_S_fi:
[----:B------:R-:W-:Y:S01]  /*0000*/  LDC R1, c[0x0][0x37c] ;  /* 0x0000df00ff017b82 */ /* 0x000fe20000000800 */
[----:B------:R-:W0:Y:S07]  /*0010*/  S2R R3, SR_TID.X ;  /* 0x0000000000037919 */ /* 0x000e2e0000002100 */
[----:B------:R-:W0:Y:S01]  /*0020*/  S2UR UR4, SR_CTAID.X ;  /* 0x00000000000479c3 */ /* 0x000e220000002500 */
[----:B------:R-:W1:Y:S01]  /*0030*/  LDCU UR6, c[0x0][0x3b4] ;  /* 0x00007680ff0677ac */ /* 0x000e620008000800 */
[----:B------:R-:W2:Y:S06]  /*0040*/  S2R R5, SR_TID.Y ;  /* 0x0000000000057919 */ /* 0x000eac0000002200 */
[----:B------:R-:W0:Y:S08]  /*0050*/  LDC R2, c[0x0][0x360] ;  /* 0x0000d800ff027b82 */ /* 0x000e300000000800 */
[----:B------:R-:W2:Y:S08]  /*0060*/  S2UR UR5, SR_CTAID.Y ;  /* 0x00000000000579c3 */ /* 0x000eb00000002600 */
[----:B------:R-:W2:Y:S01]  /*0070*/  LDC R0, c[0x0][0x364] ;  /* 0x0000d900ff007b82 */ /* 0x000ea20000000800 */
[----:B0-----:R-:W-:-:S02]  /*0080*/  IMAD R2, R2, UR4, R3 ;  /* 0x0000000402027c24 */ /* 0x001fc4000f8e0203 */
[----:B--2---:R-:W-:-:S04]  /*0090*/  IMAD R3, R0, UR5, R5 ;  /* 0x0000000500037c24 */ /* 0x004fc8000f8e0205 */
[----:B------:R-:W-:-:S05]  /*00a0*/  IMAD R2, R3, 0x20, R2 ;  /* 0x0000002003027824 */ /* 0x000fca00078e0202 */
[----:B-1----:R-:W-:-:S13]  /*00b0*/  ISETP.GE.AND P0, PT, R2, UR6, PT ;  /* 0x0000000602007c0c */ /* 0x002fda000bf06270 */
[----:B------:R-:W-:Y:S05]  /*00c0*/  @P0 EXIT ;  /* 0x000000000000094d */ /* 0x000fea0003800000 */
[----:B------:R-:W0:Y:S01]  /*00d0*/  LDC.64 R8, c[0x0][0x3a8] ;  /* 0x0000ea00ff087b82 */ /* 0x000e220000000a00 */
[----:B------:R-:W1:Y:S07]  /*00e0*/  LDCU.64 UR4, c[0x0][0x358] ;  /* 0x00006b00ff0477ac */ /* 0x000e6e0008000a00 */
[----:B------:R-:W2:Y:S08]  /*00f0*/  LDC.64 R4, c[0x0][0x3a0] ;  /* 0x0000e800ff047b82 */ /* 0x000eb00000000a00 */
[----:B------:R-:W3:Y:S01]  /*0100*/  LDC.64 R10, c[0x0][0x390] ;  /* 0x0000e400ff0a7b82 */ /* 0x000ee20000000a00 */
[----:B0-----:R-:W-:-:S07]  /*0110*/  IMAD.WIDE R8, R2, 0x4, R8 ;  /* 0x0000000402087825 */ /* 0x001fce00078e0208 */
[----:B------:R-:W0:Y:S01]  /*0120*/  LDC.64 R6, c[0x0][0x388] ;  /* 0x0000e200ff067b82 */ /* 0x000e220000000a00 */
[----:B-1----:R-:W4:Y:S01]  /*0130*/  LDG.E R8, desc[UR4][R8.64] ;  /* 0x0000000408087981 */ /* 0x002f22000c1e1900 */
[----:B--2---:R-:W-:-:S06]  /*0140*/  IMAD.WIDE R4, R2, 0x4, R4 ;  /* 0x0000000402047825 */ /* 0x004fcc00078e0204 */
[----:B------:R-:W2:Y:S01]  /*0150*/  LDG.E R4, desc[UR4][R4.64] ;  /* 0x0000000404047981 */ /* 0x000ea2000c1e1900 */
[----:B----4-:R-:W3:Y:S02]  /*0160*/  F2I.TRUNC.NTZ R3, R8 ;  /* 0x0000000800037305 */ /* 0x010ee4000020f100 */
[----:B---3--:R-:W-:-:S06]  /*0170*/  IMAD.WIDE R10, R3, 0x4, R10 ;  /* 0x00000004030a7825 */ /* 0x008fcc00078e020a */
[----:B--2---:R-:W0:Y:S01]  /*0180*/  F2I.TRUNC.NTZ R3, R4 ;  /* 0x0000000400037305 */ /* 0x004e22000020f100 */
[----:B------:R-:W2:Y:S01]  /*0190*/  LDG.E R11, desc[UR4][R10.64] ;  /* 0x000000040a0b7981 */ /* 0x000ea2000c1e1900 */
[----:B0-----:R-:W-:-:S05]  /*01a0*/  IMAD.WIDE R6, R3, 0x4, R6 ;  /* 0x0000000403067825 */ /* 0x001fca00078e0206 */
[----:B------:R-:W3:Y:S01]  /*01b0*/  LDG.E R0, desc[UR4][R6.64] ;  /* 0x0000000406007981 */ /* 0x000ee2000c1e1900 */
[----:B------:R-:W-:Y:S01]  /*01c0*/  BSSY.RECONVERGENT B0, `(.L_x_0) ;  /* 0x000000c000007945 */ /* 0x000fe20003800200 */
[----:B--2---:R-:W0:Y:S08]  /*01d0*/  MUFU.RCP R12, R11 ;  /* 0x0000000b000c7308 */ /* 0x004e300000001000 */
[----:B---3--:R-:W1:Y:S01]  /*01e0*/  FCHK P0, R0, R11 ;  /* 0x0000000b00007302 */ /* 0x008e620000000000 */
[----:B0-----:R-:W-:-:S04]  /*01f0*/  FFMA R3, -R11, R12, 1 ;  /* 0x3f8000000b037423 */ /* 0x001fc8000000010c */
[----:B------:R-:W-:-:S04]  /*0200*/  FFMA R3, R12, R3, R12 ;  /* 0x000000030c037223 */ /* 0x000fc8000000000c */
[----:B------:R-:W-:-:S04]  /*0210*/  FFMA R8, R0, R3, RZ ;  /* 0x0000000300087223 */ /* 0x000fc800000000ff */
[----:B------:R-:W-:-:S04]  /*0220*/  FFMA R5, -R11, R8, R0 ;  /* 0x000000080b057223 */ /* 0x000fc80000000100 */
[----:B------:R-:W-:Y:S01]  /*0230*/  FFMA R3, R3, R5, R8 ;  /* 0x0000000503037223 */ /* 0x000fe20000000008 */
[----:B-1----:R-:W-:Y:S06]  /*0240*/  @!P0 BRA `(.L_x_1) ;  /* 0x00000000000c8947 */ /* 0x002fec0003800000 */
[----:B------:R-:W-:-:S07]  /*0250*/  MOV R4, 0x270 ;  /* 0x0000027000047802 */ /* 0x000fce0000000f00 */
[----:B------:R-:W-:Y:S05]  /*0260*/  CALL.REL.NOINC `($__internal_0_$__cuda_sm3x_div_rn_noftz_f32_slowpath) ;  /* 0x0000000000487944 */ /* 0x000fea0003c00000 */
[----:B------:R-:W-:-:S07]  /*0270*/  IMAD.MOV.U32 R3, RZ, RZ, R0 ;  /* 0x000000ffff037224 */ /* 0x000fce00078e0000 */
.L_x_1:
[----:B------:R-:W-:Y:S05]  /*0280*/  BSYNC.RECONVERGENT B0 ;  /* 0x0000000000007941 */ /* 0x000fea0003800200 */
.L_x_0:
[----:B------:R-:W0:Y:S08]  /*0290*/  LDC.64 R4, c[0x0][0x398] ;  /* 0x0000e600ff047b82 */ /* 0x000e300000000a00 */
[----:B------:R-:W1:Y:S08]  /*02a0*/  LDC R0, c[0x0][0x3b0] ;  /* 0x0000ec00ff007b82 */ /* 0x000e700000000800 */
[----:B------:R-:W2:Y:S01]  /*02b0*/  LDC.64 R6, c[0x0][0x380] ;  /* 0x0000e000ff067b82 */ /* 0x000ea20000000a00 */
[----:B0-----:R-:W-:-:S06]  /*02c0*/  IMAD.WIDE R4, R2, 0x4, R4 ;  /* 0x0000000402047825 */ /* 0x001fcc00078e0204 */
[----:B------:R-:W3:Y:S01]  /*02d0*/  LDG.E R4, desc[UR4][R4.64] ;  /* 0x0000000404047981 */ /* 0x000ee2000c1e1900 */
[C---:B-1----:R-:W-:Y:S01]  /*02e0*/  FADD R8, -R0.reuse, 1 ;  /* 0x3f80000000087421 */ /* 0x042fe20000000100 */
[----:B------:R-:W-:-:S04]  /*02f0*/  FADD R0, R0, 1 ;  /* 0x3f80000000007421 */ /* 0x000fc80000000000 */
[C---:B------:R-:W-:Y:S02]  /*0300*/  FSETP.GEU.AND P1, PT, R3.reuse, R8, PT ;  /* 0x000000080300720b */ /* 0x040fe40003f2e000 */
[----:B------:R-:W-:-:S11]  /*0310*/  FSETP.GT.AND P0, PT, R3, R0, PT ;  /* 0x000000000300720b */ /* 0x000fd60003f04000 */
[-C--:B------:R-:W-:Y:S01]  /*0320*/  @P1 FSEL R8, R0, R3.reuse, P0 ;  /* 0x0000000300081208 */ /* 0x080fe20000000000 */
[----:B---3--:R-:W-:-:S04]  /*0330*/  FMUL R0, R4, R3 ;  /* 0x0000000304007220 */ /* 0x008fc80000400000 */
[----:B------:R-:W-:Y:S01]  /*0340*/  FMUL R9, R4, R8 ;  /* 0x0000000804097220 */ /* 0x000fe20000400000 */
[----:B--2---:R-:W-:-:S04]  /*0350*/  IMAD.WIDE R2, R2, 0x4, R6 ;  /* 0x0000000402027825 */ /* 0x004fc800078e0206 */
[----:B------:R-:W-:-:S05]  /*0360*/  FMNMX R9, R0, R9, PT ;  /* 0x0000000900097209 */ /* 0x000fca0003800000 */
[----:B------:R-:W-:Y:S01]  /*0370*/  STG.E desc[UR4][R2.64], R9 ;  /* 0x0000000902007986 */ /* 0x000fe2000c101904 */
[----:B------:R-:W-:Y:S05]  /*0380*/  EXIT ;  /* 0x000000000000794d */ /* 0x000fea0003800000 */
        .weak           $__internal_0_$__cuda_sm3x_div_rn_noftz_f32_slowpath
        .type           $__internal_0_$__cuda_sm3x_div_rn_noftz_f32_slowpath,@function
        .size           $__internal_0_$__cuda_sm3x_div_rn_noftz_f32_slowpath,(.L_x_14 - $__internal_0_$__cuda_sm3x_div_rn_noftz_f32_slowpath)
$__internal_0_$__cuda_sm3x_div_rn_noftz_f32_slowpath:
[----:B------:R-:W-:Y:S01]  /*0390*/  SHF.R.U32.HI R5, RZ, 0x17, R11 ;  /* 0x00000017ff057819 */ /* 0x000fe2000001160b */
[----:B------:R-:W-:Y:S01]  /*03a0*/  BSSY.RECONVERGENT B1, `(.L_x_2) ;  /* 0x0000064000017945 */ /* 0x000fe20003800200 */
[--C-:B------:R-:W-:Y:S01]  /*03b0*/  SHF.R.U32.HI R3, RZ, 0x17, R0.reuse ;  /* 0x00000017ff037819 */ /* 0x100fe20000011600 */
[----:B------:R-:W-:Y:S01]  /*03c0*/  IMAD.MOV.U32 R7, RZ, RZ, R0 ;  /* 0x000000ffff077224 */ /* 0x000fe200078e0000 */
[----:B------:R-:W-:Y:S02]  /*03d0*/  LOP3.LUT R6, R5, 0xff, RZ, 0xc0, !PT ;  /* 0x000000ff05067812 */ /* 0x000fe400078ec0ff */
[----:B------:R-:W-:-:S03]  /*03e0*/  LOP3.LUT R5, R3, 0xff, RZ, 0xc0, !PT ;  /* 0x000000ff03057812 */ /* 0x000fc600078ec0ff */
[----:B------:R-:W-:Y:S02]  /*03f0*/  VIADD R10, R6, 0xffffffff ;  /* 0xffffffff060a7836 */ /* 0x000fe40000000000 */
[----:B------:R-:W-:-:S03]  /*0400*/  VIADD R9, R5, 0xffffffff ;  /* 0xffffffff05097836 */ /* 0x000fc60000000000 */
[----:B------:R-:W-:-:S04]  /*0410*/  ISETP.GT.U32.AND P0, PT, R10, 0xfd, PT ;  /* 0x000000fd0a00780c */ /* 0x000fc80003f04070 */
[----:B------:R-:W-:-:S13]  /*0420*/  ISETP.GT.U32.OR P0, PT, R9, 0xfd, P0 ;  /* 0x000000fd0900780c */ /* 0x000fda0000704470 */
[----:B------:R-:W-:Y:S01]  /*0430*/  @!P0 IMAD.MOV.U32 R8, RZ, RZ, RZ ;  /* 0x000000ffff088224 */ /* 0x000fe200078e00ff */
[----:B------:R-:W-:Y:S06]  /*0440*/  @!P0 BRA `(.L_x_3) ;  /* 0x0000000000608947 */ /* 0x000fec0003800000 */
[----:B------:R-:W-:Y:S01]  /*0450*/  FSETP.GTU.FTZ.AND P0, PT, |R0|, +INF , PT ;  /* 0x7f8000000000780b */ /* 0x000fe20003f1c200 */
[----:B------:R-:W-:Y:S01]  /*0460*/  IMAD.MOV.U32 R3, RZ, RZ, R11 ;  /* 0x000000ffff037224 */ /* 0x000fe200078e000b */
[----:B------:R-:W-:-:S04]  /*0470*/  FSETP.GTU.FTZ.AND P1, PT, |R11|, +INF , PT ;  /* 0x7f8000000b00780b */ /* 0x000fc80003f3c200 */
[----:B------:R-:W-:-:S13]  /*0480*/  PLOP3.LUT P0, PT, P0, P1, PT, 0xf8, 0x8f ;  /* 0x00000000008f781c */ /* 0x000fda0000703f70 */
[----:B------:R-:W-:Y:S05]  /*0490*/  @P0 BRA `(.L_x_4) ;  /* 0x00000004004c0947 */ /* 0x000fea0003800000 */
[----:B------:R-:W-:-:S13]  /*04a0*/  LOP3.LUT P0, RZ, R11, 0x7fffffff, R7, 0xc8, !PT ;  /* 0x7fffffff0bff7812 */ /* 0x000fda000780c807 */
[----:B------:R-:W-:Y:S05]  /*04b0*/  @!P0 BRA `(.L_x_5) ;  /* 0x00000004003c8947 */ /* 0x000fea0003800000 */
[C---:B------:R-:W-:Y:S02]  /*04c0*/  FSETP.NEU.FTZ.AND P2, PT, |R0|.reuse, +INF , PT ;  /* 0x7f8000000000780b */ /* 0x040fe40003f5d200 */
[----:B------:R-:W-:Y:S02]  /*04d0*/  FSETP.NEU.FTZ.AND P1, PT, |R3|, +INF , PT ;  /* 0x7f8000000300780b */ /* 0x000fe40003f3d200 */
[----:B------:R-:W-:-:S11]  /*04e0*/  FSETP.NEU.FTZ.AND P0, PT, |R0|, +INF , PT ;  /* 0x7f8000000000780b */ /* 0x000fd60003f1d200 */
[----:B------:R-:W-:Y:S05]  /*04f0*/  @!P1 BRA !P2, `(.L_x_5) ;  /* 0x00000004002c9947 */ /* 0x000fea0005000000 */
[----:B------:R-:W-:-:S04]  /*0500*/  LOP3.LUT P2, RZ, R7, 0x7fffffff, RZ, 0xc0, !PT ;  /* 0x7fffffff07ff7812 */ /* 0x000fc8000784c0ff */
[----:B------:R-:W-:-:S13]  /*0510*/  PLOP3.LUT P1, PT, P1, P2, PT, 0x2f, 0xf2 ;  /* 0x0000000000f2781c */ /* 0x000fda0000f24577 */
[----:B------:R-:W-:Y:S05]  /*0520*/  @P1 BRA `(.L_x_6) ;  /* 0x0000000400181947 */ /* 0x000fea0003800000 */
[----:B------:R-:W-:-:S04]  /*0530*/  LOP3.LUT P1, RZ, R11, 0x7fffffff, RZ, 0xc0, !PT ;  /* 0x7fffffff0bff7812 */ /* 0x000fc8000782c0ff */
[----:B------:R-:W-:-:S13]  /*0540*/  PLOP3.LUT P0, PT, P0, P1, PT, 0x2f, 0xf2 ;  /* 0x0000000000f2781c */ /* 0x000fda0000702577 */
[----:B------:R-:W-:Y:S05]  /*0550*/  @P0 BRA `(.L_x_7) ;  /* 0x0000000400000947 */ /* 0x000fea0003800000 */
[----:B------:R-:W-:Y:S02]  /*0560*/  ISETP.GE.AND P0, PT, R9, RZ, PT ;  /* 0x000000ff0900720c */ /* 0x000fe40003f06270 */
[----:B------:R-:W-:-:S11]  /*0570*/  ISETP.GE.AND P1, PT, R10, RZ, PT ;  /* 0x000000ff0a00720c */ /* 0x000fd60003f26270 */
[----:B------:R-:W-:Y:S02]  /*0580*/  @P0 IMAD.MOV.U32 R8, RZ, RZ, RZ ;  /* 0x000000ffff080224 */ /* 0x000fe400078e00ff */
[----:B------:R-:W-:Y:S01]  /*0590*/  @!P0 FFMA R7, R0, 1.84467440737095516160e+19, RZ ;  /* 0x5f80000000078823 */ /* 0x000fe200000000ff */
[----:B------:R-:W-:Y:S02]  /*05a0*/  @!P0 IMAD.MOV.U32 R8, RZ, RZ, -0x40 ;  /* 0xffffffc0ff088424 */ /* 0x000fe400078e00ff */
[----:B------:R-:W-:Y:S02]  /*05b0*/  @!P1 FFMA R11, R3, 1.84467440737095516160e+19, RZ ;  /* 0x5f800000030b9823 */ /* 0x000fe400000000ff */
[----:B------:R-:W-:-:S07]  /*05c0*/  @!P1 VIADD R8, R8, 0x40 ;  /* 0x0000004008089836 */ /* 0x000fce0000000000 */
.L_x_3:
[----:B------:R-:W-:Y:S01]  /*05d0*/  LEA R0, R6, 0xc0800000, 0x17 ;  /* 0xc080000006007811 */ /* 0x000fe200078eb8ff */
[----:B------:R-:W-:Y:S01]  /*05e0*/  VIADD R5, R5, 0xffffff81 ;  /* 0xffffff8105057836 */ /* 0x000fe20000000000 */
[----:B------:R-:W-:Y:S03]  /*05f0*/  BSSY.RECONVERGENT B2, `(.L_x_8) ;  /* 0x0000035000027945 */ /* 0x000fe60003800200 */
[----:B------:R-:W-:Y:S02]  /*0600*/  IMAD.IADD R11, R11, 0x1, -R0 ;  /* 0x000000010b0b7824 */ /* 0x000fe400078e0a00 */
[C---:B------:R-:W-:Y:S01]  /*0610*/  IMAD R0, R5.reuse, -0x800000, R7 ;  /* 0xff80000005007824 */ /* 0x040fe200078e0207 */
[----:B------:R-:W-:Y:S01]  /*0620*/  IADD3 R5, PT, PT, R5, 0x7f, -R6 ;  /* 0x0000007f05057810 */ /* 0x000fe20007ffe806 */
[----:B------:R-:W0:Y:S01]  /*0630*/  MUFU.RCP R3, R11 ;  /* 0x0000000b00037308 */ /* 0x000e220000001000 */
[----:B------:R-:W-:-:S03]  /*0640*/  FADD.FTZ R9, -R11, -RZ ;  /* 0x800000ff0b097221 */ /* 0x000fc60000010100 */
[----:B------:R-:W-:Y:S02]  /*0650*/  IMAD.IADD R5, R5, 0x1, R8 ;  /* 0x0000000105057824 */ /* 0x000fe400078e0208 */
[----:B0-----:R-:W-:-:S04]  /*0660*/  FFMA R10, R3, R9, 1 ;  /* 0x3f800000030a7423 */ /* 0x001fc80000000009 */
[----:B------:R-:W-:-:S04]  /*0670*/  FFMA R12, R3, R10, R3 ;  /* 0x0000000a030c7223 */ /* 0x000fc80000000003 */
[----:B------:R-:W-:-:S04]  /*0680*/  FFMA R3, R0, R12, RZ ;  /* 0x0000000c00037223 */ /* 0x000fc800000000ff */
[----:B------:R-:W-:-:S04]  /*0690*/  FFMA R10, R9, R3, R0 ;  /* 0x00000003090a7223 */ /* 0x000fc80000000000 */
[----:B------:R-:W-:-:S04]  /*06a0*/  FFMA R7, R12, R10, R3 ;  /* 0x0000000a0c077223 */ /* 0x000fc80000000003 */
[----:B------:R-:W-:-:S04]  /*06b0*/  FFMA R10, R9, R7, R0 ;  /* 0x00000007090a7223 */ /* 0x000fc80000000000 */
[----:B------:R-:W-:-:S05]  /*06c0*/  FFMA R0, R12, R10, R7 ;  /* 0x0000000a0c007223 */ /* 0x000fca0000000007 */
[----:B------:R-:W-:-:S04]  /*06d0*/  SHF.R.U32.HI R3, RZ, 0x17, R0 ;  /* 0x00000017ff037819 */ /* 0x000fc80000011600 */
[----:B------:R-:W-:-:S05]  /*06e0*/  LOP3.LUT R3, R3, 0xff, RZ, 0xc0, !PT ;  /* 0x000000ff03037812 */ /* 0x000fca00078ec0ff */
[----:B------:R-:W-:-:S04]  /*06f0*/  IMAD.IADD R9, R3, 0x1, R5 ;  /* 0x0000000103097824 */ /* 0x000fc800078e0205 */
[----:B------:R-:W-:-:S05]  /*0700*/  VIADD R3, R9, 0xffffffff ;  /* 0xffffffff09037836 */ /* 0x000fca0000000000 */
[----:B------:R-:W-:-:S13]  /*0710*/  ISETP.GE.U32.AND P0, PT, R3, 0xfe, PT ;  /* 0x000000fe0300780c */ /* 0x000fda0003f06070 */
[----:B------:R-:W-:Y:S05]  /*0720*/  @!P0 BRA `(.L_x_9) ;  /* 0x0000000000808947 */ /* 0x000fea0003800000 */
[----:B------:R-:W-:-:S13]  /*0730*/  ISETP.GT.AND P0, PT, R9, 0xfe, PT ;  /* 0x000000fe0900780c */ /* 0x000fda0003f04270 */
[----:B------:R-:W-:Y:S05]  /*0740*/  @P0 BRA `(.L_x_10) ;  /* 0x00000000006c0947 */ /* 0x000fea0003800000 */
[----:B------:R-:W-:-:S13]  /*0750*/  ISETP.GE.AND P0, PT, R9, 0x1, PT ;  /* 0x000000010900780c */ /* 0x000fda0003f06270 */
[----:B------:R-:W-:Y:S05]  /*0760*/  @P0 BRA `(.L_x_11) ;  /* 0x0000000000740947 */ /* 0x000fea0003800000 */
[----:B------:R-:W-:Y:S02]  /*0770*/  ISETP.GE.AND P0, PT, R9, -0x18, PT ;  /* 0xffffffe80900780c */ /* 0x000fe40003f06270 */
[----:B------:R-:W-:-:S11]  /*0780*/  LOP3.LUT R0, R0, 0x80000000, RZ, 0xc0, !PT ;  /* 0x8000000000007812 */ /* 0x000fd600078ec0ff */
[----:B------:R-:W-:Y:S05]  /*0790*/  @!P0 BRA `(.L_x_11) ;  /* 0x0000000000688947 */ /* 0x000fea0003800000 */
[CCC-:B------:R-:W-:Y:S01]  /*07a0*/  FFMA.RZ R3, R12.reuse, R10.reuse, R7.reuse ;  /* 0x0000000a0c037223 */ /* 0x1c0fe2000000c007 */
[C---:B------:R-:W-:Y:S02]  /*07b0*/  VIADD R8, R9.reuse, 0x20 ;  /* 0x0000002009087836 */ /* 0x040fe40000000000 */
[CCC-:B------:R-:W-:Y:S01]  /*07c0*/  FFMA.RM R6, R12.reuse, R10.reuse, R7.reuse ;  /* 0x0000000a0c067223 */ /* 0x1c0fe20000004007 */
[----:B------:R-:W-:Y:S02]  /*07d0*/  ISETP.NE.AND P2, PT, R9, RZ, PT ;  /* 0x000000ff0900720c */ /* 0x000fe40003f45270 */
[----:B------:R-:W-:Y:S01]  /*07e0*/  LOP3.LUT R5, R3, 0x7fffff, RZ, 0xc0, !PT ;  /* 0x007fffff03057812 */ /* 0x000fe200078ec0ff */
[----:B------:R-:W-:Y:S01]  /*07f0*/  FFMA.RP R3, R12, R10, R7 ;  /* 0x0000000a0c037223 */ /* 0x000fe20000008007 */
[----:B------:R-:W-:Y:S01]  /*0800*/  IMAD.MOV R7, RZ, RZ, -R9 ;  /* 0x000000ffff077224 */ /* 0x000fe200078e0a09 */
[----:B------:R-:W-:Y:S02]  /*0810*/  ISETP.NE.AND P1, PT, R9, RZ, PT ;  /* 0x000000ff0900720c */ /* 0x000fe40003f25270 */
[----:B------:R-:W-:-:S02]  /*0820*/  LOP3.LUT R5, R5, 0x800000, RZ, 0xfc, !PT ;  /* 0x0080000005057812 */ /* 0x000fc400078efcff */
[----:B------:R-:W-:Y:S02]  /*0830*/  FSETP.NEU.FTZ.AND P0, PT, R3, R6, PT ;  /* 0x000000060300720b */ /* 0x000fe40003f1d000 */
[----:B------:R-:W-:Y:S02]  /*0840*/  SHF.L.U32 R8, R5, R8, RZ ;  /* 0x0000000805087219 */ /* 0x000fe400000006ff */
[----:B------:R-:W-:Y:S02]  /*0850*/  SEL R6, R7, RZ, P2 ;  /* 0x000000ff07067207 */ /* 0x000fe40001000000 */
[----:B------:R-:W-:Y:S02]  /*0860*/  ISETP.NE.AND P1, PT, R8, RZ, P1 ;  /* 0x000000ff0800720c */ /* 0x000fe40000f25270 */
[----:B------:R-:W-:Y:S02]  /*0870*/  SHF.R.U32.HI R6, RZ, R6, R5 ;  /* 0x00000006ff067219 */ /* 0x000fe40000011605 */
[----:B------:R-:W-:-:S02]  /*0880*/  PLOP3.LUT P0, PT, P0, P1, PT, 0xf8, 0x8f ;  /* 0x00000000008f781c */ /* 0x000fc40000703f70 */
[----:B------:R-:W-:Y:S02]  /*0890*/  SHF.R.U32.HI R8, RZ, 0x1, R6 ;  /* 0x00000001ff087819 */ /* 0x000fe40000011606 */
[----:B------:R-:W-:-:S04]  /*08a0*/  SEL R3, RZ, 0x1, !P0 ;  /* 0x00000001ff037807 */ /* 0x000fc80004000000 */
[----:B------:R-:W-:-:S04]  /*08b0*/  LOP3.LUT R3, R3, 0x1, R8, 0xf8, !PT ;  /* 0x0000000103037812 */ /* 0x000fc800078ef808 */
[----:B------:R-:W-:-:S05]  /*08c0*/  LOP3.LUT R3, R3, R6, RZ, 0xc0, !PT ;  /* 0x0000000603037212 */ /* 0x000fca00078ec0ff */
[----:B------:R-:W-:-:S05]  /*08d0*/  IMAD.IADD R3, R8, 0x1, R3 ;  /* 0x0000000108037824 */ /* 0x000fca00078e0203 */
[----:B------:R-:W-:Y:S01]  /*08e0*/  LOP3.LUT R0, R3, R0, RZ, 0xfc, !PT ;  /* 0x0000000003007212 */ /* 0x000fe200078efcff */
[----:B------:R-:W-:Y:S06]  /*08f0*/  BRA `(.L_x_11) ;  /* 0x0000000000107947 */ /* 0x000fec0003800000 */
.L_x_10:
[----:B------:R-:W-:-:S04]  /*0900*/  LOP3.LUT R0, R0, 0x80000000, RZ, 0xc0, !PT ;  /* 0x8000000000007812 */ /* 0x000fc800078ec0ff */
[----:B------:R-:W-:Y:S01]  /*0910*/  LOP3.LUT R0, R0, 0x7f800000, RZ, 0xfc, !PT ;  /* 0x7f80000000007812 */ /* 0x000fe200078efcff */
[----:B------:R-:W-:Y:S06]  /*0920*/  BRA `(.L_x_11) ;  /* 0x0000000000047947 */ /* 0x000fec0003800000 */
.L_x_9:
[----:B------:R-:W-:-:S07]  /*0930*/  IMAD R0, R5, 0x800000, R0 ;  /* 0x0080000005007824 */ /* 0x000fce00078e0200 */
.L_x_11:
[----:B------:R-:W-:Y:S05]  /*0940*/  BSYNC.RECONVERGENT B2 ;  /* 0x0000000000027941 */ /* 0x000fea0003800200 */
.L_x_8:
[----:B------:R-:W-:Y:S05]  /*0950*/  BRA `(.L_x_12) ;  /* 0x0000000000207947 */ /* 0x000fea0003800000 */
.L_x_7:
[----:B------:R-:W-:-:S04]  /*0960*/  LOP3.LUT R0, R11, 0x80000000, R7, 0x48, !PT ;  /* 0x800000000b007812 */ /* 0x000fc800078e4807 */
[----:B------:R-:W-:Y:S01]  /*0970*/  LOP3.LUT R0, R0, 0x7f800000, RZ, 0xfc, !PT ;  /* 0x7f80000000007812 */ /* 0x000fe200078efcff */
[----:B------:R-:W-:Y:S06]  /*0980*/  BRA `(.L_x_12) ;  /* 0x0000000000147947 */ /* 0x000fec0003800000 */
.L_x_6:
[----:B------:R-:W-:Y:S01]  /*0990*/  LOP3.LUT R0, R11, 0x80000000, R7, 0x48, !PT ;  /* 0x800000000b007812 */ /* 0x000fe200078e4807 */
[----:B------:R-:W-:Y:S06]  /*09a0*/  BRA `(.L_x_12) ;  /* 0x00000000000c7947 */ /* 0x000fec0003800000 */
.L_x_5:
[----:B------:R-:W0:Y:S01]  /*09b0*/  MUFU.RSQ R0, -QNAN ;  /* 0xffc0000000007908 */ /* 0x000e220000001400 */
[----:B------:R-:W-:Y:S05]  /*09c0*/  BRA `(.L_x_12) ;  /* 0x0000000000047947 */ /* 0x000fea0003800000 */
.L_x_4:
[----:B------:R-:W-:-:S07]  /*09d0*/  FADD.FTZ R0, R0, R3 ;  /* 0x0000000300007221 */ /* 0x000fce0000010000 */
.L_x_12:
[----:B------:R-:W-:Y:S05]  /*09e0*/  BSYNC.RECONVERGENT B1 ;  /* 0x0000000000017941 */ /* 0x000fea0003800200 */
.L_x_2:
[----:B------:R-:W-:-:S04]  /*09f0*/  IMAD.MOV.U32 R5, RZ, RZ, 0x0 ;  /* 0x00000000ff057424 */ /* 0x000fc800078e00ff */
[----:B0-----:R-:W-:Y:S05]  /*0a00*/  RET.REL.NODEC R4 `(_Z6ppo_v1PfS_S_S_S_S_fi) ;  /* 0xfffffff4047c7950 */ /* 0x001fea0003c3ffff */
.L_x_13:
[----:B------:R-:W-:-:S00]  /*0a10*/  BRA `(.L_x_13) ;  /* 0xfffffffc00fc7947 */ /* 0x000fc0000383ffff */
[----:B------:R-:W-:-:S00]  /*0a20*/  NOP ;  /* 0x0000000000007918 */ /* 0x000fc00000000000 */
        /* <DEDUP_REMOVED lines=13> */
.L_x_14:


//--------------------- .nv.shared.reserved.0     --------------------------
	.section	.nv.shared.reserved.0,"aw",@nobits
	.weak		__nv_reservedSMEM_offset_0_alias
	.size		__nv_reservedSMEM_offset_0_alias, 0, 64
	.other		__nv_reservedSMEM_offset_0_alias,@"STO_CUDA_RESERVED_SHARED STV_DEFAULT"
__nv_reservedSMEM_offset_0_alias:
	.zero		0
	.zero		64


//--------------------- .nv.constant0._Z6ppo_v1PfS_S_S_S_S_fi --------------------------
	.section	.nv.constant0._Z6ppo_v1PfS_S_S_S_S_fi,"a",@progbits
	.sectionflags	@""
	.align	4
.nv.constant0._Z6ppo_v1PfS_S_S_S_S_fi:
	.zero		952


//--------------------- SYMBOLS --------------------------

	.type		.nv.reservedSmem.offset0,@object
	.size		.nv.reservedSmem.offset0,0x4
